	.headerflags	@"EF_CUDA_TEXMODE_UNIFIED EF_CUDA_64BIT_ADDRESS EF_CUDA_ACCELERATORS EF_CUDA_SM90 EF_CUDA_VIRTUAL_SM(EF_CUDA_SM90)"
	.elftype	@"ET_EXEC"


//--------------------- .nv.info                  --------------------------
	.section	.nv.info,"",@"SHT_CUDA_INFO"
	.align	4


	//----- nvinfo : EIATTR_REGCOUNT
	.align		4
        /*0000*/ 	.byte	0x04, 0x2f
        /*0002*/ 	.short	(.L_4 - .L_3)
	.align		4
.L_3:
        /*0004*/ 	.word	index@(triton_poi_fused_scalar_tensor_where_5)
        /*0008*/ 	.word	0x00000018


	//----- nvinfo : EIATTR_MIN_STACK_SIZE
	.align		4
.L_4:
        /*000c*/ 	.byte	0x04, 0x12
        /*000e*/ 	.short	(.L_6 - .L_5)
	.align		4
.L_5:
        /*0010*/ 	.word	index@(triton_poi_fused_scalar_tensor_where_5)
        /*0014*/ 	.word	0x00000000


	//----- nvinfo : EIATTR_FRAME_SIZE
	.align		4
.L_6:
        /*0018*/ 	.byte	0x04, 0x11
        /*001a*/ 	.short	(.L_8 - .L_7)
	.align		4
.L_7:
        /*001c*/ 	.word	index@(triton_poi_fused_scalar_tensor_where_5)
        /*0020*/ 	.word	0x00000000


	//----- nvinfo : EIATTR_MIN_STACK_SIZE
	.align		4
.L_8:
        /*0024*/ 	.byte	0x04, 0x12
        /*0026*/ 	.short	(.L_10 - .L_9)
	.align		4
.L_9:
        /*0028*/ 	.word	index@(triton_poi_fused_scalar_tensor_where_5)
        /*002c*/ 	.word	0x00000000
.L_10:


//--------------------- .nv.info.triton_poi_fused_scalar_tensor_where_5 --------------------------
	.section	.nv.info.triton_poi_fused_scalar_tensor_where_5,"",@"SHT_CUDA_INFO"
	.sectionflags	@""
	.align	4


	//----- nvinfo : EIATTR_CUDA_API_VERSION
	.align		4
        /*0000*/ 	.byte	0x04, 0x37
        /*0002*/ 	.short	(.L_12 - .L_11)
.L_11:
        /*0004*/ 	.word	0x0000007c


	//----- nvinfo : EIATTR_KPARAM_INFO
	.align		4
.L_12:
        /*0008*/ 	.byte	0x04, 0x17
        /*000a*/ 	.short	(.L_14 - .L_13)
.L_13:
        /*000c*/ 	.word	0x00000000
        /*0010*/ 	.short	0x0005
        /*0012*/ 	.short	0x0020
        /*0014*/ 	.byte	0x00, 0xf4, 0x21, 0x00


	//----- nvinfo : EIATTR_KPARAM_INFO
	.align		4
.L_14:
        /*0018*/ 	.byte	0x04, 0x17
        /*001a*/ 	.short	(.L_16 - .L_15)
.L_15:
        /*001c*/ 	.word	0x00000000
        /*0020*/ 	.short	0x0004
        /*0022*/ 	.short	0x0018
        /*0024*/ 	.byte	0x00, 0xf0, 0x11, 0x00


	//----- nvinfo : EIATTR_KPARAM_INFO
	.align		4
.L_16:
        /*0028*/ 	.byte	0x04, 0x17
        /*002a*/ 	.short	(.L_18 - .L_17)
.L_17:
        /*002c*/ 	.word	0x00000000
        /*0030*/ 	.short	0x0003
        /*0032*/ 	.short	0x0014
        /*0034*/ 	.byte	0x00, 0xf0, 0x11, 0x00


	//----- nvinfo : EIATTR_KPARAM_INFO
	.align		4
.L_18:
        /*0038*/ 	.byte	0x04, 0x17
        /*003a*/ 	.short	(.L_20 - .L_19)
.L_19:
        /*003c*/ 	.word	0x00000000
        /*0040*/ 	.short	0x0002
        /*0042*/ 	.short	0x0010
        /*0044*/ 	.byte	0x00, 0xf0, 0x11, 0x00


	//----- nvinfo : EIATTR_KPARAM_INFO
	.align		4
.L_20:
        /*0048*/ 	.byte	0x04, 0x17
        /*004a*/ 	.short	(.L_22 - .L_21)
.L_21:
        /*004c*/ 	.word	0x00000000
        /*0050*/ 	.short	0x0001
        /*0052*/ 	.short	0x0008
        /*0054*/ 	.byte	0x00, 0xf4, 0x21, 0x00


	//----- nvinfo : EIATTR_KPARAM_INFO
	.align		4
.L_22:
        /*0058*/ 	.byte	0x04, 0x17
        /*005a*/ 	.short	(.L_24 - .L_23)
.L_23:
        /*005c*/ 	.word	0x00000000
        /*0060*/ 	.short	0x0000
        /*0062*/ 	.short	0x0000
        /*0064*/ 	.byte	0x00, 0xf4, 0x21, 0x00


	//----- nvinfo : EIATTR_SPARSE_MMA_MASK
	.align		4
.L_24:
        /*0068*/ 	.byte	0x03, 0x50
        /*006a*/ 	.short	0x0000


	//----- nvinfo : EIATTR_MAXREG_COUNT
	.align		4
        /*006c*/ 	.byte	0x03, 0x1b
        /*006e*/ 	.short	0x00ff


	//----- nvinfo : EIATTR_EXTERNS
	.align		4
        /*0070*/ 	.byte	0x04, 0x0f
        /*0072*/ 	.short	(.L_26 - .L_25)


	//   ....[0]....
	.align		4
.L_25:
        /*0074*/ 	.word	index@(__assertfail)


	//----- nvinfo : EIATTR_SYSCALL_OFFSETS
	.align		4
.L_26:
        /*0078*/ 	.byte	0x04, 0x46
        /*007a*/ 	.short	(.L_28 - .L_27)


	//   ....[0]....
.L_27:
        /*007c*/ 	.word	0x000003f0


	//----- nvinfo : EIATTR_EXIT_INSTR_OFFSETS
	.align		4
.L_28:
        /*0080*/ 	.byte	0x04, 0x1c
        /*0082*/ 	.short	(.L_30 - .L_29)


	//   ....[0]....
.L_29:
        /*0084*/ 	.word	0x000007e0


	//   ....[1]....
        /*0088*/ 	.word	0x00000850


	//----- nvinfo : EIATTR_REQNTID
	.align		4
.L_30:
        /*008c*/ 	.byte	0x04, 0x10
        /*008e*/ 	.short	(.L_32 - .L_31)
.L_31:
        /*0090*/ 	.word	0x00000080
        /*0094*/ 	.word	0x00000001
        /*0098*/ 	.word	0x00000001


	//----- nvinfo : EIATTR_CRS_STACK_SIZE
	.align		4
.L_32:
        /*009c*/ 	.byte	0x04, 0x1e
        /*009e*/ 	.short	(.L_34 - .L_33)
.L_33:
        /*00a0*/ 	.word	0x00000000


	//----- nvinfo : EIATTR_CBANK_PARAM_SIZE
	.align		4
.L_34:
        /*00a4*/ 	.byte	0x03, 0x19
        /*00a6*/ 	.short	0x0028


	//----- nvinfo : EIATTR_PARAM_CBANK
	.align		4
        /*00a8*/ 	.byte	0x04, 0x0a
        /*00aa*/ 	.short	(.L_36 - .L_35)
	.align		4
.L_35:
        /*00ac*/ 	.word	index@(.nv.constant0.triton_poi_fused_scalar_tensor_where_5)
        /*00b0*/ 	.short	0x0210
        /*00b2*/ 	.short	0x0028


	//----- nvinfo : EIATTR_SW_WAR
	.align		4
.L_36:
        /*00b4*/ 	.byte	0x04, 0x36
        /*00b6*/ 	.short	(.L_38 - .L_37)
.L_37:
        /*00b8*/ 	.word	0x00000008
.L_38:


//--------------------- .nv.callgraph             --------------------------
	.section	.nv.callgraph,"",@"SHT_CUDA_CALLGRAPH"
	.align	4
	.sectionentsize	8
	.align		4
        /*0000*/ 	.word	0x00000000
	.align		4
        /*0004*/ 	.word	0xffffffff
	.align		4
        /*0008*/ 	.word	index@(triton_poi_fused_scalar_tensor_where_5)
	.align		4
        /*000c*/ 	.word	index@(__assertfail)
	.align		4
        /*0010*/ 	.word	0x00000000
	.align		4
        /*0014*/ 	.word	0xfffffffe
	.align		4
        /*0018*/ 	.word	0x00000000
	.align		4
        /*001c*/ 	.word	0xfffffffd
	.align		4
        /*0020*/ 	.word	0x00000000
	.align		4
        /*0024*/ 	.word	0xfffffffc


//--------------------- .nv.constant4             --------------------------
	.section	.nv.constant4,"a",@progbits
	.align	8
	.align		8
.nv.constant4:
        /*0000*/ 	.dword	__assertfail
	.align		8
        /*0008*/ 	.dword	assertFunc_0
	.align		8
        /*0010*/ 	.dword	assertFile_0
	.align		8
        /*0018*/ 	.dword	assertMessage_0


//--------------------- .text.triton_poi_fused_scalar_tensor_where_5 --------------------------
	.section	.text.triton_poi_fused_scalar_tensor_where_5,"ax",@progbits
	.sectionflags	@"SHF_BARRIERS=1"
	.align	128
        .global         triton_poi_fused_scalar_tensor_where_5
        .type           triton_poi_fused_scalar_tensor_where_5,@function
        .size           triton_poi_fused_scalar_tensor_where_5,(.L_x_2 - triton_poi_fused_scalar_tensor_where_5)
        .other          triton_poi_fused_scalar_tensor_where_5,@"STO_CUDA_ENTRY STV_DEFAULT"
triton_poi_fused_scalar_tensor_where_5:
.text.triton_poi_fused_scalar_tensor_where_5:
[----:B------:R-:W0:Y:S02]  /*0000*/  LDC R1, c[0x0][0x28] ;  /* 0x00000a00ff017b82 */ /* 0x000e240000000800 */
[----:B------:R-:W1:Y:S01]  /*0010*/  LDC R0, c[0x0][0x220] ;  /* 0x00008800ff007b82 */ /* 0x000e620000000800 */
[----:B------:R-:W2:Y:S01]  /*0020*/  S2R R14, SR_TID.X ;  /* 0x00000000000e7919 */ /* 0x000ea20000002100 */
[----:B------:R-:W-:Y:S01]  /*0030*/  IMAD.MOV.U32 R16, RZ, RZ, RZ ;  /* 0x000000ffff107224 */ /* 0x000fe200078e00ff */
[----:B------:R-:W-:Y:S01]  /*0040*/  ULDC UR4, c[0x0][0x224] ;  /* 0x0000890000047ab9 */ /* 0x000fe20000000800 */
[----:B------:R-:W3:Y:S01]  /*0050*/  S2R R15, SR_CTAID.X ;  /* 0x00000000000f7919 */ /* 0x000ee20000002500 */
[----:B-1----:R-:W-:-:S04]  /*0060*/  IABS R9, R0 ;  /* 0x0000000000097213 */ /* 0x002fc80000000000 */
[----:B------:R-:W1:Y:S01]  /*0070*/  I2F.RP R4, R9 ;  /* 0x0000000900047306 */ /* 0x000e620000209400 */
[----:B--2---:R-:W-:-:S04]  /*0080*/  LOP3.LUT R2, R14, 0x7f, RZ, 0xc0, !PT ;  /* 0x0000007f0e027812 */ /* 0x004fc800078ec0ff */
[----:B---3--:R-:W-:-:S04]  /*0090*/  PRMT R2, R2, 0x6540, R15 ;  /* 0x0000654002027816 */ /* 0x008fc8000000000f */
[----:B------:R-:W-:Y:S01]  /*00a0*/  LOP3.LUT R3, R2, 0x80, RZ, 0xfc, !PT ;  /* 0x0000008002037812 */ /* 0x000fe200078efcff */
[----:B-1----:R-:W1:Y:S03]  /*00b0*/  MUFU.RCP R4, R4 ;  /* 0x0000000400047308 */ /* 0x002e660000001000 */
[----:B------:R-:W-:Y:S02]  /*00c0*/  IABS R7, R3 ;  /* 0x0000000300077213 */ /* 0x000fe40000000000 */
[----:B------:R-:W-:Y:S01]  /*00d0*/  ISETP.GE.AND P3, PT, R3, RZ, PT ;  /* 0x000000ff0300720c */ /* 0x000fe20003f66270 */
[----:B-1----:R-:W-:-:S06]  /*00e0*/  VIADD R17, R4, 0xffffffe ;  /* 0x0ffffffe04117836 */ /* 0x002fcc0000000000 */
[----:B------:R-:W1:Y:S02]  /*00f0*/  F2I.FTZ.U32.TRUNC.NTZ R17, R17 ;  /* 0x0000001100117305 */ /* 0x000e64000021f000 */
[----:B-1----:R-:W-:-:S04]  /*0100*/  IMAD.MOV R6, RZ, RZ, -R17 ;  /* 0x000000ffff067224 */ /* 0x002fc800078e0a11 */
[----:B------:R-:W-:Y:S01]  /*0110*/  IMAD R5, R6, R9, RZ ;  /* 0x0000000906057224 */ /* 0x000fe200078e02ff */
[----:B------:R-:W-:-:S03]  /*0120*/  IABS R6, R2 ;  /* 0x0000000200067213 */ /* 0x000fc60000000000 */
[----:B------:R-:W-:Y:S01]  /*0130*/  IMAD.HI.U32 R16, R17, R5, R16 ;  /* 0x0000000511107227 */ /* 0x000fe200078e0010 */
[----:B------:R-:W-:-:S05]  /*0140*/  LOP3.LUT R17, RZ, R0, RZ, 0x33, !PT ;  /* 0x00000000ff117212 */ /* 0x000fca00078e33ff */
[----:B------:R-:W-:-:S04]  /*0150*/  IMAD.HI.U32 R4, R16, R6, RZ ;  /* 0x0000000610047227 */ /* 0x000fc800078e00ff */
[----:B------:R-:W-:-:S04]  /*0160*/  IMAD.HI.U32 R5, R16, R7, RZ ;  /* 0x0000000710057227 */ /* 0x000fc800078e00ff */
[----:B------:R-:W-:Y:S02]  /*0170*/  IMAD.MOV R4, RZ, RZ, -R4 ;  /* 0x000000ffff047224 */ /* 0x000fe400078e0a04 */
[----:B------:R-:W-:Y:S02]  /*0180*/  IMAD.MOV R8, RZ, RZ, -R5 ;  /* 0x000000ffff087224 */ /* 0x000fe400078e0a05 */
[C---:B------:R-:W-:Y:S02]  /*0190*/  IMAD R4, R9.reuse, R4, R6 ;  /* 0x0000000409047224 */ /* 0x040fe400078e0206 */
[----:B------:R-:W-:-:S03]  /*01a0*/  IMAD R6, R9, R8, R7 ;  /* 0x0000000809067224 */ /* 0x000fc600078e0207 */
[C---:B------:R-:W-:Y:S02]  /*01b0*/  ISETP.GT.U32.AND P0, PT, R9.reuse, R4, PT ;  /* 0x000000040900720c */ /* 0x040fe40003f04070 */
[----:B------:R-:W-:-:S11]  /*01c0*/  ISETP.GT.U32.AND P1, PT, R9, R6, PT ;  /* 0x000000060900720c */ /* 0x000fd60003f24070 */
[--C-:B------:R-:W-:Y:S02]  /*01d0*/  @!P0 IMAD.IADD R4, R4, 0x1, -R9.reuse ;  /* 0x0000000104048824 */ /* 0x100fe400078e0a09 */
[----:B------:R-:W-:Y:S01]  /*01e0*/  @!P1 IMAD.IADD R6, R6, 0x1, -R9 ;  /* 0x0000000106069824 */ /* 0x000fe200078e0a09 */
[----:B------:R-:W-:Y:S02]  /*01f0*/  ISETP.GE.AND P1, PT, R2, RZ, PT ;  /* 0x000000ff0200720c */ /* 0x000fe40003f26270 */
[C---:B------:R-:W-:Y:S02]  /*0200*/  ISETP.GT.U32.AND P0, PT, R9.reuse, R4, PT ;  /* 0x000000040900720c */ /* 0x040fe40003f04070 */
[----:B------:R-:W-:-:S11]  /*0210*/  ISETP.GT.U32.AND P2, PT, R9, R6, PT ;  /* 0x000000060900720c */ /* 0x000fd60003f44070 */
[--C-:B------:R-:W-:Y:S02]  /*0220*/  @!P0 IMAD.IADD R4, R4, 0x1, -R9.reuse ;  /* 0x0000000104048824 */ /* 0x100fe400078e0a09 */
[----:B------:R-:W-:Y:S01]  /*0230*/  @!P2 IMAD.IADD R6, R6, 0x1, -R9 ;  /* 0x000000010606a824 */ /* 0x000fe200078e0a09 */
[----:B------:R-:W-:Y:S01]  /*0240*/  ISETP.NE.AND P2, PT, R0, RZ, PT ;  /* 0x000000ff0000720c */ /* 0x000fe20003f45270 */
[----:B------:R-:W-:Y:S02]  /*0250*/  @!P1 IMAD.MOV R4, RZ, RZ, -R4 ;  /* 0x000000ffff049224 */ /* 0x000fe400078e0a04 */
[----:B------:R-:W-:-:S03]  /*0260*/  @!P3 IMAD.MOV R6, RZ, RZ, -R6 ;  /* 0x000000ffff06b224 */ /* 0x000fc600078e0a06 */
[C---:B------:R-:W-:Y:S02]  /*0270*/  SEL R4, R17.reuse, R4, !P2 ;  /* 0x0000000411047207 */ /* 0x040fe40005000000 */
[----:B------:R-:W-:Y:S02]  /*0280*/  SEL R6, R17, R6, !P2 ;  /* 0x0000000611067207 */ /* 0x000fe40005000000 */
[----:B------:R-:W-:Y:S02]  /*0290*/  ISETP.GE.AND P0, PT, R4, UR4, PT ;  /* 0x0000000404007c0c */ /* 0x000fe4000bf06270 */
[----:B------:R-:W-:Y:S01]  /*02a0*/  ISETP.GE.AND P1, PT, R6, UR4, PT ;  /* 0x0000000406007c0c */ /* 0x000fe2000bf26270 */
[----:B------:R-:W-:Y:S02]  /*02b0*/  ULDC UR4, c[0x0][0x228] ;  /* 0x00008a0000047ab9 */ /* 0x000fe40000000800 */
[----:B------:R-:W-:Y:S02]  /*02c0*/  ISETP.LT.AND P0, PT, R2, UR4, P0 ;  /* 0x0000000402007c0c */ /* 0x000fe40008701270 */
[----:B------:R-:W-:-:S04]  /*02d0*/  ISETP.LT.AND P1, PT, R3, UR4, P1 ;  /* 0x0000000403007c0c */ /* 0x000fc80008f21270 */
[----:B------:R-:W-:-:S13]  /*02e0*/  PLOP3.LUT P0, PT, P0, P1, PT, 0xa8, 0x0 ;  /* 0x000000000000781c */ /* 0x000fda0000703570 */
[----:B------:R-:W-:Y:S05]  /*02f0*/  @!P0 BRA `(.L_x_0) ;  /* 0x0000000000408947 */ /* 0x000fea0003800000 */
[----:B------:R-:W-:Y:S01]  /*0300*/  MOV R2, 0x0 ;  /* 0x0000000000027802 */ /* 0x000fe20000000f00 */
[----:B------:R-:W-:Y:S01]  /*0310*/  ULDC.64 UR6, c[0x4][0x18] ;  /* 0x0100060000067ab9 */ /* 0x000fe20000000a00 */
[----:B------:R-:W-:Y:S01]  /*0320*/  ULDC.64 UR8, c[0x4][0x8] ;  /* 0x0100020000087ab9 */ /* 0x000fe20000000a00 */
[----:B------:R-:W-:-:S07]  /*0330*/  IMAD.U32 R4, RZ, RZ, UR6 ;  /* 0x00000006ff047e24 */ /* 0x000fce000f8e00ff */
[----:B------:R-:W-:Y:S01]  /*0340*/  LEPC R20, `(.L_x_0) ;  /* 0x00000000b014794e */ /* 0x000fe20000000000 */
[----:B------:R-:W-:Y:S01]  /*0350*/  IMAD.U32 R5, RZ, RZ, UR7 ;  /* 0x00000007ff057e24 */ /* 0x000fe2000f8e00ff */
[----:B------:R-:W1:Y:S01]  /*0360*/  LDC.64 R2, c[0x4][R2] ;  /* 0x0100000002027b82 */ /* 0x000e620000000a00 */
[----:B------:R-:W-:Y:S01]  /*0370*/  ULDC.64 UR6, c[0x4][0x10] ;  /* 0x0100040000067ab9 */ /* 0x000fe20000000a00 */
[----:B------:R-:W-:Y:S02]  /*0380*/  IMAD.U32 R10, RZ, RZ, UR8 ;  /* 0x00000008ff0a7e24 */ /* 0x000fe4000f8e00ff */
[----:B------:R-:W-:Y:S02]  /*0390*/  IMAD.U32 R6, RZ, RZ, UR6 ;  /* 0x00000006ff067e24 */ /* 0x000fe4000f8e00ff */
[----:B------:R-:W-:Y:S02]  /*03a0*/  IMAD.U32 R7, RZ, RZ, UR7 ;  /* 0x00000007ff077e24 */ /* 0x000fe4000f8e00ff */
[----:B------:R-:W-:-:S02]  /*03b0*/  IMAD.U32 R11, RZ, RZ, UR9 ;  /* 0x00000009ff0b7e24 */ /* 0x000fc4000f8e00ff */
[----:B------:R-:W-:Y:S02]  /*03c0*/  IMAD.MOV.U32 R8, RZ, RZ, 0x19 ;  /* 0x00000019ff087424 */ /* 0x000fe400078e00ff */
[----:B------:R-:W-:Y:S02]  /*03d0*/  IMAD.MOV.U32 R12, RZ, RZ, 0x1 ;  /* 0x00000001ff0c7424 */ /* 0x000fe400078e00ff */
[----:B------:R-:W-:-:S07]  /*03e0*/  IMAD.MOV.U32 R13, RZ, RZ, RZ ;  /* 0x000000ffff0d7224 */ /* 0x000fce00078e00ff */
[----:B01----:R-:W-:Y:S05]  /*03f0*/  CALL.ABS.NOINC R2 ;  /* 0x0000000002007343 */ /* 0x003fea0003c00000 */
.L_x_0:
[----:B------:R-:W-:Y:S01]  /*0400*/  IMAD.SHL.U32 R14, R14, 0x2, RZ ;  /* 0x000000020e0e7824 */ /* 0x000fe200078e00ff */
[----:B------:R-:W1:Y:S01]  /*0410*/  LDC.64 R10, c[0x0][0x208] ;  /* 0x00008200ff0a7b82 */ /* 0x000e620000000a00 */
[----:B------:R-:W-:Y:S07]  /*0420*/  WARPSYNC.ALL ;  /* 0x0000000000007948 */ /* 0x000fee0003800000 */
[----:B------:R-:W-:Y:S01]  /*0430*/  BAR.SYNC.DEFER_BLOCKING 0x0 ;  /* 0x0000000000007b1d */ /* 0x000fe20000010000 */
[----:B------:R-:W-:-:S04]  /*0440*/  LOP3.LUT R14, R14, 0xfe, RZ, 0xc0, !PT ;  /* 0x000000fe0e0e7812 */ /* 0x000fc800078ec0ff */
[----:B------:R-:W-:-:S04]  /*0450*/  PRMT R15, R14, 0x6540, R15 ;  /* 0x000065400e0f7816 */ /* 0x000fc8000000000f */
[----:B------:R-:W-:Y:S02]  /*0460*/  IABS R6, R15 ;  /* 0x0000000f00067213 */ /* 0x000fe40000000000 */
[----:B------:R-:W-:-:S03]  /*0470*/  LOP3.LUT R5, R15, 0x1, RZ, 0xfc, !PT ;  /* 0x000000010f057812 */ /* 0x000fc600078efcff */
[----:B------:R-:W-:Y:S01]  /*0480*/  IMAD.HI.U32 R4, R16, R6, RZ ;  /* 0x0000000610047227 */ /* 0x000fe200078e00ff */
[----:B------:R-:W-:-:S03]  /*0490*/  IABS R2, R5 ;  /* 0x0000000500027213 */ /* 0x000fc60000000000 */
[----:B------:R-:W-:Y:S02]  /*04a0*/  IMAD.MOV R3, RZ, RZ, -R4 ;  /* 0x000000ffff037224 */ /* 0x000fe400078e0a04 */
[----:B------:R-:W-:-:S04]  /*04b0*/  IMAD.HI.U32 R16, R16, R2, RZ ;  /* 0x0000000210107227 */ /* 0x000fc800078e00ff */
[----:B------:R-:W-:Y:S02]  /*04c0*/  IMAD R6, R9, R3, R6 ;  /* 0x0000000309067224 */ /* 0x000fe400078e0206 */
[----:B------:R-:W-:-:S03]  /*04d0*/  IMAD.MOV R3, RZ, RZ, -R16 ;  /* 0x000000ffff037224 */ /* 0x000fc600078e0a10 */
[C---:B------:R-:W-:Y:S01]  /*04e0*/  ISETP.GT.U32.AND P1, PT, R9.reuse, R6, PT ;  /* 0x000000060900720c */ /* 0x040fe20003f24070 */
[----:B------:R-:W-:Y:S01]  /*04f0*/  IMAD R2, R9, R3, R2 ;  /* 0x0000000309027224 */ /* 0x000fe200078e0202 */
[----:B------:R-:W-:-:S04]  /*0500*/  LOP3.LUT R3, R15, R0, RZ, 0x3c, !PT ;  /* 0x000000000f037212 */ /* 0x000fc800078e3cff */
[----:B------:R-:W-:Y:S02]  /*0510*/  ISETP.GT.U32.AND P3, PT, R9, R2, PT ;  /* 0x000000020900720c */ /* 0x000fe40003f64070 */
[----:B------:R-:W-:-:S05]  /*0520*/  ISETP.GE.AND P4, PT, R3, RZ, PT ;  /* 0x000000ff0300720c */ /* 0x000fca0003f86270 */
[----:B------:R-:W-:Y:S02]  /*0530*/  @!P1 IMAD.IADD R6, R6, 0x1, -R9 ;  /* 0x0000000106069824 */ /* 0x000fe400078e0a09 */
[----:B------:R-:W-:-:S03]  /*0540*/  @!P1 VIADD R4, R4, 0x1 ;  /* 0x0000000104049836 */ /* 0x000fc60000000000 */
[-C--:B------:R-:W-:Y:S01]  /*0550*/  ISETP.GE.U32.AND P0, PT, R6, R9.reuse, PT ;  /* 0x000000090600720c */ /* 0x080fe20003f06070 */
[----:B------:R-:W-:Y:S01]  /*0560*/  @!P3 IMAD.IADD R2, R2, 0x1, -R9 ;  /* 0x000000010202b824 */ /* 0x000fe200078e0a09 */
[----:B------:R-:W-:Y:S01]  /*0570*/  LOP3.LUT R6, R0, 0x1, R15, 0x1e, !PT ;  /* 0x0000000100067812 */ /* 0x000fe200078e1e0f */
[----:B------:R-:W-:Y:S01]  /*0580*/  @!P3 VIADD R16, R16, 0x1 ;  /* 0x000000011010b836 */ /* 0x000fe20000000000 */
[----:B------:R-:W-:Y:S02]  /*0590*/  ISETP.GE.AND P3, PT, R5, UR4, PT ;  /* 0x0000000405007c0c */ /* 0x000fe4000bf66270 */
[----:B------:R-:W-:Y:S02]  /*05a0*/  ISETP.GE.U32.AND P5, PT, R2, R9, PT ;  /* 0x000000090200720c */ /* 0x000fe40003fa6070 */
[----:B------:R-:W2:Y:S01]  /*05b0*/  LDC.64 R2, c[0x0][0x210] ;  /* 0x00008400ff027b82 */ /* 0x000ea20000000a00 */
[----:B------:R-:W-:-:S04]  /*05c0*/  ISETP.GE.AND P1, PT, R6, RZ, PT ;  /* 0x000000ff0600720c */ /* 0x000fc80003f26270 */
[----:B------:R-:W-:Y:S01]  /*05d0*/  @P0 VIADD R4, R4, 0x1 ;  /* 0x0000000104040836 */ /* 0x000fe20000000000 */
[----:B------:R-:W-:-:S03]  /*05e0*/  ISETP.GE.AND P0, PT, R15, UR4, PT ;  /* 0x000000040f007c0c */ /* 0x000fc6000bf06270 */
[----:B------:R-:W-:Y:S01]  /*05f0*/  @!P4 IMAD.MOV R4, RZ, RZ, -R4 ;  /* 0x000000ffff04c224 */ /* 0x000fe200078e0a04 */
[----:B-1----:R-:W-:Y:S01]  /*0600*/  @!P3 R2UR UR8, R10 ;  /* 0x000000000a08b2ca */ /* 0x002fe200000e0000 */
[----:B------:R-:W-:Y:S01]  /*0610*/  @P5 VIADD R16, R16, 0x1 ;  /* 0x0000000110105836 */ /* 0x000fe20000000000 */
[----:B------:R-:W-:Y:S02]  /*0620*/  @!P3 R2UR UR9, R11 ;  /* 0x000000000b09b2ca */ /* 0x000fe400000e0000 */
[----:B------:R-:W-:Y:S01]  /*0630*/  SEL R8, R17, R4, !P2 ;  /* 0x0000000411087207 */ /* 0x000fe20005000000 */
[----:B------:R-:W-:-:S04]  /*0640*/  @!P1 IMAD.MOV R16, RZ, RZ, -R16 ;  /* 0x000000ffff109224 */ /* 0x000fc800078e0a10 */
[----:B------:R-:W-:Y:S01]  /*0650*/  IMAD.MOV R4, RZ, RZ, -R8 ;  /* 0x000000ffff047224 */ /* 0x000fe200078e0a08 */
[----:B------:R-:W-:Y:S02]  /*0660*/  @!P0 R2UR UR6, R10 ;  /* 0x000000000a0682ca */ /* 0x000fe400000e0000 */
[----:B------:R-:W-:Y:S01]  /*0670*/  @!P0 R2UR UR7, R11 ;  /* 0x000000000b0782ca */ /* 0x000fe200000e0000 */
[----:B------:R-:W-:Y:S01]  /*0680*/  IMAD R13, R0, R4, R15 ;  /* 0x00000004000d7224 */ /* 0x000fe200078e020f */
[----:B------:R-:W-:-:S03]  /*0690*/  SEL R16, R17, R16, !P2 ;  /* 0x0000001011107207 */ /* 0x000fc60005000000 */
[----:B--2---:R-:W-:-:S04]  /*06a0*/  IMAD.WIDE R6, R13, 0x8, R2 ;  /* 0x000000080d067825 */ /* 0x004fc800078e0202 */
[----:B------:R-:W-:-:S04]  /*06b0*/  IMAD.MOV R4, RZ, RZ, -R16 ;  /* 0x000000ffff047224 */ /* 0x000fc800078e0a10 */
[----:B------:R-:W2:Y:S01]  /*06c0*/  @!P0 LDG.E.EL.64 R6, desc[UR6][R6.64] ;  /* 0x0000000606068981 */ /* 0x000ea2000c2e1b00 */
[----:B------:R-:W-:Y:S02]  /*06d0*/  IMAD R9, R0, R4, R5 ;  /* 0x0000000400097224 */ /* 0x000fe400078e0205 */
[----:B------:R-:W1:Y:S02]  /*06e0*/  LDC.64 R4, c[0x0][0x218] ;  /* 0x00008600ff047b82 */ /* 0x000e640000000a00 */
[----:B------:R-:W-:-:S06]  /*06f0*/  IMAD.WIDE R2, R9, 0x8, R2 ;  /* 0x0000000809027825 */ /* 0x000fcc00078e0202 */
[----:B------:R-:W3:Y:S01]  /*0700*/  @!P3 LDG.E.EL.64 R2, desc[UR8][R2.64] ;  /* 0x000000080202b981 */ /* 0x000ee2000c2e1b00 */
[----:B------:R-:W-:Y:S02]  /*0710*/  PLOP3.LUT P1, PT, PT, PT, PT, 0x8, 0x0 ;  /* 0x000000000000781c */ /* 0x000fe40003f2e170 */
[----:B------:R-:W-:Y:S02]  /*0720*/  @!P0 R2UR UR6, R10 ;  /* 0x000000000a0682ca */ /* 0x000fe400000e0000 */
[----:B------:R-:W-:Y:S01]  /*0730*/  @!P0 R2UR UR7, R11 ;  /* 0x000000000b0782ca */ /* 0x000fe200000e0000 */
[----:B-1----:R-:W-:Y:S01]  /*0740*/  IMAD.WIDE R4, R15, 0x2, R4 ;  /* 0x000000020f047825 */ /* 0x002fe200078e0204 */
[----:B--2---:R-:W-:-:S04]  /*0750*/  @!P0 ISETP.NE.U32.AND P2, PT, R6, RZ, PT ;  /* 0x000000ff0600820c */ /* 0x004fc80003f45070 */
[----:B------:R-:W-:Y:S02]  /*0760*/  @!P0 ISETP.NE.AND.EX P1, PT, R7, RZ, PT, P2 ;  /* 0x000000ff0700820c */ /* 0x000fe40003f25320 */
[----:B------:R-:W-:Y:S02]  /*0770*/  ISETP.GT.AND P2, PT, R13, R8, PT ;  /* 0x000000080d00720c */ /* 0x000fe40003f44270 */
[----:B------:R-:W-:Y:S02]  /*0780*/  SEL R0, RZ, 0xfc00, P1 ;  /* 0x0000fc00ff007807 */ /* 0x000fe40000800000 */
[----:B------:R-:W-:Y:S02]  /*0790*/  PLOP3.LUT P1, PT, PT, PT, PT, 0x8, 0x0 ;  /* 0x000000000000781c */ /* 0x000fe40003f2e170 */
[----:B------:R-:W-:Y:S02]  /*07a0*/  SEL R7, R0, 0xfc00, !P2 ;  /* 0x0000fc0000077807 */ /* 0x000fe40005000000 */
[----:B---3--:R-:W-:-:S03]  /*07b0*/  @!P3 ISETP.NE.U32.AND P4, PT, R2, RZ, PT ;  /* 0x000000ff0200b20c */ /* 0x008fc60003f85070 */
[----:B------:R1:W-:Y:S01]  /*07c0*/  @!P0 STG.E.U16 desc[UR6][R4.64], R7 ;  /* 0x0000000704008986 */ /* 0x0003e2000c101506 */
[----:B------:R-:W-:Y:S01]  /*07d0*/  @!P3 ISETP.NE.AND.EX P1, PT, R3, RZ, PT, P4 ;  /* 0x000000ff0300b20c */ /* 0x000fe20003f25340 */
[----:B------:R-:W-:-:S12]  /*07e0*/  @P3 EXIT ;  /* 0x000000000000394d */ /* 0x000fd80003800000 */
[----:B------:R-:W-:Y:S02]  /*07f0*/  R2UR UR6, R10 ;  /* 0x000000000a0672ca */ /* 0x000fe400000e0000 */
[----:B------:R-:W-:Y:S02]  /*0800*/  R2UR UR7, R11 ;  /* 0x000000000b0772ca */ /* 0x000fe400000e0000 */
[----:B------:R-:W-:Y:S02]  /*0810*/  ISETP.GT.AND P0, PT, R9, R16, PT ;  /* 0x000000100900720c */ /* 0x000fe40003f04270 */
[----:B------:R-:W-:-:S04]  /*0820*/  SEL R0, RZ, 0xfc00, P1 ;  /* 0x0000fc00ff007807 */ /* 0x000fc80000800000 */
[----:B------:R-:W-:-:S05]  /*0830*/  SEL R3, R0, 0xfc00, !P0 ;  /* 0x0000fc0000037807 */ /* 0x000fca0004000000 */
[----:B------:R-:W-:Y:S01]  /*0840*/  STG.E.U16 desc[UR6][R4.64+0x2], R3 ;  /* 0x0000020304007986 */ /* 0x000fe2000c101506 */
[----:B------:R-:W-:Y:S05]  /*0850*/  EXIT ;  /* 0x000000000000794d */ /* 0x000fea0003800000 */
.L_x_1:
[----:B------:R-:W-:-:S00]  /*0860*/  BRA `(.L_x_1) ;  /* 0xfffffffc00fc7947 */ /* 0x000fc0000383ffff */
[----:B------:R-:W-:-:S00]  /*0870*/  NOP ;  /* 0x0000000000007918 */ /* 0x000fc00000000000 */
        /* <DEDUP_REMOVED lines=8> */
.L_x_2:


//--------------------- .nv.global.init           --------------------------
	.section	.nv.global.init,"aw",@progbits
.nv.global.init:
	.type		assertFunc_0,@object
	.size		assertFunc_0,(assertMessage_0 - assertFunc_0)
assertFunc_0:
        /*0000*/ 	.byte	0x75, 0x6e, 0x6b, 0x6e, 0x6f, 0x77, 0x6e, 0x00
	.type		assertMessage_0,@object
	.size		assertMessage_0,(assertFile_0 - assertMessage_0)
assertMessage_0:
        /*0008*/ 	.byte	0x69, 0x6e, 0x64, 0x65, 0x78, 0x20, 0x6f, 0x75, 0x74, 0x20, 0x6f, 0x66, 0x20, 0x62, 0x6f, 0x75
        /*0018*/ 	.byte	0x6e, 0x64, 0x73, 0x3a, 0x20, 0x78, 0x30, 0x20, 0x3c, 0x20, 0x6b, 0x73, 0x31, 0x00
	.type		assertFile_0,@object
	.size		assertFile_0,(.L_1 - assertFile_0)
assertFile_0:
        /*0026*/ 	.byte	0x2e, 0x2f, 0x6c, 0x6f, 0x63, 0x61, 0x6c, 0x5f, 0x63, 0x61, 0x63, 0x68, 0x65, 0x2f, 0x62, 0x69
        /*0036*/ 	.byte	0x2f, 0x63, 0x62, 0x69, 0x37, 0x33, 0x71, 0x61, 0x66, 0x7a, 0x34, 0x67, 0x76, 0x6a, 0x37, 0x35
        /*0046*/ 	.byte	0x37, 0x6b, 0x67, 0x6b, 0x73, 0x70, 0x66, 0x66, 0x35, 0x6b, 0x77, 0x77, 0x64, 0x75, 0x61, 0x32
        /*0056*/ 	.byte	0x70, 0x62, 0x37, 0x6d, 0x69, 0x6e, 0x78, 0x67, 0x6f, 0x34, 0x6a, 0x6e, 0x69, 0x37, 0x72, 0x62
        /*0066*/ 	.byte	0x64, 0x70, 0x72, 0x78, 0x32, 0x2e, 0x70, 0x79, 0x00
.L_1:


//--------------------- .nv.constant0.triton_poi_fused_scalar_tensor_where_5 --------------------------
	.section	.nv.constant0.triton_poi_fused_scalar_tensor_where_5,"a",@progbits
	.sectionflags	@""
	.align	4
.nv.constant0.triton_poi_fused_scalar_tensor_where_5:
	.zero		568


//--------------------- SYMBOLS --------------------------

	.type		__assertfail,@function
